//
// Generated by NVIDIA NVVM Compiler
//
// Compiler Build ID: CL-36424714
// Cuda compilation tools, release 13.0, V13.0.88
// Based on NVVM 20.0.0
//

.version 9.0
.target sm_100
.address_size 64

	// .globl	default_function_kernel

.visible .entry default_function_kernel(
	.param .u64 .ptr .align 1 default_function_kernel_param_0,
	.param .u64 .ptr .align 1 default_function_kernel_param_1
)
.maxntid 34
{
	.reg .b32 	%r<4>;
	.reg .b32 	%f<3>;
	.reg .b64 	%rd<8>;

	ld.param.u64 	%rd1, [default_function_kernel_param_0];
	ld.param.u64 	%rd2, [default_function_kernel_param_1];
	cvta.to.global.u64 	%rd3, %rd1;
	cvta.to.global.u64 	%rd4, %rd2;
	mov.u32 	%r1, %ctaid.x;
	mov.u32 	%r2, %tid.x;
	mad.lo.s32 	%r3, %r1, 34, %r2;
	mul.wide.u32 	%rd5, %r3, 4;
	add.s64 	%rd6, %rd4, %rd5;
	ld.global.nc.f32 	%f1, [%rd6];
	cvt.rpi.f32.f32 	%f2, %f1;
	add.s64 	%rd7, %rd3, %rd5;
	st.global.f32 	[%rd7], %f2;
	ret;

}


// ===== COMPILED SASS (sm_100) =====

	.target	sm_100

	.elftype	@"ET_EXEC"


//--------------------- .note.nv.tkinfo           --------------------------
	.section	.note.nv.tkinfo,"",@"SHT_NOTE"
	.sectionflags	@"SHF_NOTE_NV_TKINFO"
	.tkinfo
        /*0018*/ 	.word	0x00000002
        /*0030*/ 	.string	""
        /*0030*/ 	.string	"ptxas"
        /*0030*/ 	.string	"Cuda compilation tools, release 13.0, V13.0.88"
        /*0030*/ 	.string	"Build cuda_13.0.r13.0/compiler.36424714_0"
        /*0030*/ 	.string	"-arch sm_100 -m 64 "



//--------------------- .note.nv.cuinfo           --------------------------
	.section	.note.nv.cuinfo,"",@"SHT_NOTE"
	.sectionflags	@"SHF_NOTE_NV_CUINFO"
        /*0018*/ 	.short	0x0002
        /*001a*/ 	.short	0x0064
        /*001c*/ 	.short	0x0082
	.zero		2


//--------------------- .nv.info                  --------------------------
	.section	.nv.info,"",@"SHT_CUDA_INFO"
	.align	4


	//----- nvinfo : EIATTR_REGCOUNT
	.align		4
        /*0000*/ 	.byte	0x04, 0x2f
        /*0002*/ 	.short	(.L_1 - .L_0)
	.align		4
.L_0:
        /*0004*/ 	.word	index@(default_function_kernel)
        /*0008*/ 	.word	0x0000000c


	//----- nvinfo : EIATTR_FRAME_SIZE
	.align		4
.L_1:
        /*000c*/ 	.byte	0x04, 0x11
        /*000e*/ 	.short	(.L_3 - .L_2)
	.align		4
.L_2:
        /*0010*/ 	.word	index@(default_function_kernel)
        /*0014*/ 	.word	0x00000000


	//----- nvinfo : EIATTR_MIN_STACK_SIZE
	.align		4
.L_3:
        /*0018*/ 	.byte	0x04, 0x12
        /*001a*/ 	.short	(.L_5 - .L_4)
	.align		4
.L_4:
        /*001c*/ 	.word	index@(default_function_kernel)
        /*0020*/ 	.word	0x00000000
.L_5:


//--------------------- .nv.compat                --------------------------
	.section	.nv.compat,"",@"SHT_CUDA_COMPAT_INFO"
	.align	4
        /*0000*/ 	.byte	0x02, 0x09, 0x00, 0x00, 0x02, 0x02, 0x01, 0x00, 0x02, 0x05, 0x05, 0x00, 0x03, 0x07, 0x01, 0x01
        /*0010*/ 	.byte	0x02, 0x03, 0x00, 0x00, 0x02, 0x06, 0x01, 0x00, 0x04, 0x0b, 0x08, 0x00, 0x09, 0x00, 0x00, 0x00
        /*0020*/ 	.byte	0x00, 0x00, 0x00, 0x00


//--------------------- .nv.info.default_function_kernel --------------------------
	.section	.nv.info.default_function_kernel,"",@"SHT_CUDA_INFO"
	.sectionflags	@""
	.align	4


	//----- nvinfo : EIATTR_CUDA_API_VERSION
	.align		4
        /*0000*/ 	.byte	0x04, 0x37
        /*0002*/ 	.short	(.L_7 - .L_6)
.L_6:
        /*0004*/ 	.word	0x00000082


	//----- nvinfo : EIATTR_KPARAM_INFO
	.align		4
.L_7:
        /*0008*/ 	.byte	0x04, 0x17
        /*000a*/ 	.short	(.L_9 - .L_8)
.L_8:
        /*000c*/ 	.word	0x00000000
        /*0010*/ 	.short	0x0001
        /*0012*/ 	.short	0x0008
        /*0014*/ 	.byte	0x00, 0xf5, 0x21, 0x00


	//----- nvinfo : EIATTR_KPARAM_INFO
	.align		4
.L_9:
        /*0018*/ 	.byte	0x04, 0x17
        /*001a*/ 	.short	(.L_11 - .L_10)
.L_10:
        /*001c*/ 	.word	0x00000000
        /*0020*/ 	.short	0x0000
        /*0022*/ 	.short	0x0000
        /*0024*/ 	.byte	0x00, 0xf5, 0x21, 0x00


	//----- nvinfo : EIATTR_SPARSE_MMA_MASK
	.align		4
.L_11:
        /*0028*/ 	.byte	0x03, 0x50
        /*002a*/ 	.short	0x0000


	//----- nvinfo : EIATTR_MAXREG_COUNT
	.align		4
        /*002c*/ 	.byte	0x03, 0x1b
        /*002e*/ 	.short	0x00ff


	//----- nvinfo : EIATTR_MERCURY_ISA_VERSION
	.align		4
        /*0030*/ 	.byte	0x03, 0x5f
        /*0032*/ 	.short	0x0101


	//----- nvinfo : EIATTR_VRC_CTA_INIT_COUNT
	.align		4
        /*0034*/ 	.byte	0x02, 0x4a
	.zero		1
	.zero		1


	//----- nvinfo : EIATTR_EXIT_INSTR_OFFSETS
	.align		4
        /*0038*/ 	.byte	0x04, 0x1c
        /*003a*/ 	.short	(.L_13 - .L_12)


	//   ....[0]....
.L_12:
        /*003c*/ 	.word	0x000000c0


	//----- nvinfo : EIATTR_MAX_THREADS
	.align		4
.L_13:
        /*0040*/ 	.byte	0x04, 0x05
        /*0042*/ 	.short	(.L_15 - .L_14)
.L_14:
        /*0044*/ 	.word	0x00000022
        /*0048*/ 	.word	0x00000001
        /*004c*/ 	.word	0x00000001


	//----- nvinfo : EIATTR_CBANK_PARAM_SIZE
	.align		4
.L_15:
        /*0050*/ 	.byte	0x03, 0x19
        /*0052*/ 	.short	0x0010


	//----- nvinfo : EIATTR_PARAM_CBANK
	.align		4
        /*0054*/ 	.byte	0x04, 0x0a
        /*0056*/ 	.short	(.L_17 - .L_16)
	.align		4
.L_16:
        /*0058*/ 	.word	index@(.nv.constant0.default_function_kernel)
        /*005c*/ 	.short	0x0380
        /*005e*/ 	.short	0x0010


	//----- nvinfo : EIATTR_SW_WAR
	.align		4
.L_17:
        /*0060*/ 	.byte	0x04, 0x36
        /*0062*/ 	.short	(.L_19 - .L_18)
.L_18:
        /*0064*/ 	.word	0x00000008
.L_19:


//--------------------- .nv.callgraph             --------------------------
	.section	.nv.callgraph,"",@"SHT_CUDA_CALLGRAPH"
	.align	4
	.sectionentsize	8
	.align		4
        /*0000*/ 	.word	0x00000000
	.align		4
        /*0004*/ 	.word	0xffffffff
	.align		4
        /*0008*/ 	.word	0x00000000
	.align		4
        /*000c*/ 	.word	0xfffffffe
	.align		4
        /*0010*/ 	.word	0x00000000
	.align		4
        /*0014*/ 	.word	0xfffffffd
	.align		4
        /*0018*/ 	.word	0x00000000
	.align		4
        /*001c*/ 	.word	0xfffffffc


//--------------------- .text.default_function_kernel --------------------------
	.section	.text.default_function_kernel,"ax",@progbits
	.align	128
        .global         default_function_kernel
        .type           default_function_kernel,@function
        .size           default_function_kernel,(.L_x_1 - default_function_kernel)
        .other          default_function_kernel,@"STO_CUDA_ENTRY STV_DEFAULT"
default_function_kernel:
.text.default_function_kernel:
[----:B------:R-:W-:Y:S01]  /*0000*/  LDC R1, c[0x0][0x37c] ;  /* 0x0000df00ff017b82 */ /* 0x000fe20000000800 */
[----:B------:R-:W0:Y:S07]  /*0010*/  S2R R7, SR_CTAID.X ;  /* 0x0000000000077919 */ /* 0x000e2e0000002500 */
[----:B------:R-:W1:Y:S01]  /*0020*/  LDC.64 R2, c[0x0][0x388] ;  /* 0x0000e200ff027b82 */ /* 0x000e620000000a00 */
[----:B------:R-:W2:Y:S01]  /*0030*/  LDCU.64 UR4, c[0x0][0x358] ;  /* 0x00006b00ff0477ac */ /* 0x000ea20008000a00 */
[----:B------:R-:W0:Y:S06]  /*0040*/  S2R R0, SR_TID.X ;  /* 0x0000000000007919 */ /* 0x000e2c0000002100 */
[----:B------:R-:W3:Y:S01]  /*0050*/  LDC.64 R4, c[0x0][0x380] ;  /* 0x0000e000ff047b82 */ /* 0x000ee20000000a00 */
[----:B0-----:R-:W-:-:S04]  /*0060*/  IMAD R7, R7, 0x22, R0 ;  /* 0x0000002207077824 */ /* 0x001fc800078e0200 */
[----:B-1----:R-:W-:-:S06]  /*0070*/  IMAD.WIDE.U32 R2, R7, 0x4, R2 ;  /* 0x0000000407027825 */ /* 0x002fcc00078e0002 */
[----:B--2---:R-:W2:Y:S01]  /*0080*/  LDG.E.CONSTANT R2, desc[UR4][R2.64] ;  /* 0x0000000402027981 */ /* 0x004ea2000c1e9900 */
[----:B---3--:R-:W-:Y:S01]  /*0090*/  IMAD.WIDE.U32 R4, R7, 0x4, R4 ;  /* 0x0000000407047825 */ /* 0x008fe200078e0004 */
[----:B--2---:R-:W0:Y:S04]  /*00a0*/  FRND.CEIL R9, R2 ;  /* 0x0000000200097307 */ /* 0x004e280000209000 */
[----:B0-----:R-:W-:Y:S01]  /*00b0*/  STG.E desc[UR4][R4.64], R9 ;  /* 0x0000000904007986 */ /* 0x001fe2000c101904 */
[----:B------:R-:W-:Y:S05]  /*00c0*/  EXIT ;  /* 0x000000000000794d */ /* 0x000fea0003800000 */
.L_x_0:
[----:B------:R-:W-:-:S00]  /*00d0*/  BRA `(.L_x_0) ;  /* 0xfffffffc00fc7947 */ /* 0x000fc0000383ffff */
[----:B------:R-:W-:-:S00]  /*00e0*/  NOP ;  /* 0x0000000000007918 */ /* 0x000fc00000000000 */
        /* <DEDUP_REMOVED lines=9> */
.L_x_1:


//--------------------- .nv.shared.reserved.0     --------------------------
	.section	.nv.shared.reserved.0,"aw",@nobits
	.weak		__nv_reservedSMEM_offset_0_alias
	.size		__nv_reservedSMEM_offset_0_alias, 0, 64
	.other		__nv_reservedSMEM_offset_0_alias,@"STO_CUDA_RESERVED_SHARED STV_DEFAULT"
__nv_reservedSMEM_offset_0_alias:
	.zero		0
	.zero		64


//--------------------- .nv.constant0.default_function_kernel --------------------------
	.section	.nv.constant0.default_function_kernel,"a",@progbits
	.sectionflags	@""
	.align	4
.nv.constant0.default_function_kernel:
	.zero		912


//--------------------- SYMBOLS --------------------------

	.type		.nv.reservedSmem.offset0,@object
	.size		.nv.reservedSmem.offset0,0x4
